//
// Generated by NVIDIA NVVM Compiler
//
// Compiler Build ID: CL-36424714
// Cuda compilation tools, release 13.0, V13.0.88
// Based on NVVM 20.0.0
//

.version 9.0
.target sm_100
.address_size 64

	// .globl	_Z6kernelPii

.visible .entry _Z6kernelPii(
	.param .u64 .ptr .align 1 _Z6kernelPii_param_0,
	.param .u32 _Z6kernelPii_param_1
)
{
	.reg .pred 	%p<9>;
	.reg .b32 	%r<39>;
	.reg .b64 	%rd<7>;

	ld.param.u64 	%rd3, [_Z6kernelPii_param_0];
	ld.param.u32 	%r18, [_Z6kernelPii_param_1];
	cvta.to.global.u64 	%rd1, %rd3;
	mov.u32 	%r19, %tid.x;
	mov.u32 	%r20, %ctaid.x;
	mov.u32 	%r1, %ntid.x;
	mad.lo.s32 	%r34, %r20, %r1, %r19;
	setp.ge.s32 	%p1, %r34, %r18;
	@%p1 bra 	$L__BB0_12;
	mov.u32 	%r21, %nctaid.x;
	mul.lo.s32 	%r3, %r21, %r1;
$L__BB0_2:
	shl.b32 	%r22, %r34, 1;
	add.s32 	%r5, %r22, 3;
	add.s32 	%r6, %r34, 1;
	add.s32 	%r35, %r6, %r5;
	setp.ge.s32 	%p2, %r35, %r18;
	@%p2 bra 	$L__BB0_5;
	mov.b32 	%r36, 1;
$L__BB0_4:
	mul.wide.s32 	%rd4, %r35, 4;
	add.s64 	%rd5, %rd1, %rd4;
	mov.b32 	%r24, 0;
	st.global.u32 	[%rd5], %r24;
	add.s32 	%r10, %r36, 1;
	mad.lo.s32 	%r25, %r5, %r36, %r5;
	add.s32 	%r35, %r6, %r25;
	setp.lt.s32 	%p3, %r35, %r18;
	mov.u32 	%r36, %r10;
	@%p3 bra 	$L__BB0_4;
$L__BB0_5:
	mul.wide.s32 	%rd6, %r34, 4;
	add.s64 	%rd2, %rd1, %rd6;
	ld.global.u32 	%r12, [%rd2];
	setp.eq.s32 	%p4, %r12, 0;
	@%p4 bra 	$L__BB0_10;
	setp.lt.u32 	%p5, %r12, 10;
	@%p5 bra 	$L__BB0_11;
	mov.b32 	%r37, 0;
	mov.u32 	%r38, %r12;
$L__BB0_8:
	mul.hi.s32 	%r27, %r38, 1717986919;
	shr.u32 	%r28, %r27, 31;
	shr.s32 	%r29, %r27, 2;
	add.s32 	%r16, %r29, %r28;
	mul.lo.s32 	%r30, %r16, 10;
	sub.s32 	%r31, %r38, %r30;
	mad.lo.s32 	%r37, %r37, 10, %r31;
	add.s32 	%r32, %r38, 9;
	setp.gt.u32 	%p6, %r32, 18;
	mov.u32 	%r38, %r16;
	@%p6 bra 	$L__BB0_8;
	setp.eq.s32 	%p7, %r12, %r37;
	@%p7 bra 	$L__BB0_11;
$L__BB0_10:
	mov.b32 	%r33, 0;
	st.global.u32 	[%rd2], %r33;
$L__BB0_11:
	add.s32 	%r34, %r34, %r3;
	setp.lt.s32 	%p8, %r34, %r18;
	@%p8 bra 	$L__BB0_2;
$L__BB0_12:
	ret;

}


// ===== COMPILED SASS (sm_100) =====

	.target	sm_100

	.elftype	@"ET_EXEC"


//--------------------- .note.nv.tkinfo           --------------------------
	.section	.note.nv.tkinfo,"",@"SHT_NOTE"
	.sectionflags	@"SHF_NOTE_NV_TKINFO"
	.tkinfo
        /*0018*/ 	.word	0x00000002
        /*0030*/ 	.string	""
        /*0030*/ 	.string	"ptxas"
        /*0030*/ 	.string	"Cuda compilation tools, release 13.0, V13.0.88"
        /*0030*/ 	.string	"Build cuda_13.0.r13.0/compiler.36424714_0"
        /*0030*/ 	.string	"-arch sm_100 -m 64 "



//--------------------- .note.nv.cuinfo           --------------------------
	.section	.note.nv.cuinfo,"",@"SHT_NOTE"
	.sectionflags	@"SHF_NOTE_NV_CUINFO"
        /*0018*/ 	.short	0x0002
        /*001a*/ 	.short	0x0064
        /*001c*/ 	.short	0x0082
	.zero		2


//--------------------- .nv.info                  --------------------------
	.section	.nv.info,"",@"SHT_CUDA_INFO"
	.align	4


	//----- nvinfo : EIATTR_REGCOUNT
	.align		4
        /*0000*/ 	.byte	0x04, 0x2f
        /*0002*/ 	.short	(.L_1 - .L_0)
	.align		4
.L_0:
        /*0004*/ 	.word	index@(_Z6kernelPii)
        /*0008*/ 	.word	0x00000012


	//----- nvinfo : EIATTR_FRAME_SIZE
	.align		4
.L_1:
        /*000c*/ 	.byte	0x04, 0x11
        /*000e*/ 	.short	(.L_3 - .L_2)
	.align		4
.L_2:
        /*0010*/ 	.word	index@(_Z6kernelPii)
        /*0014*/ 	.word	0x00000000


	//----- nvinfo : EIATTR_MIN_STACK_SIZE
	.align		4
.L_3:
        /*0018*/ 	.byte	0x04, 0x12
        /*001a*/ 	.short	(.L_5 - .L_4)
	.align		4
.L_4:
        /*001c*/ 	.word	index@(_Z6kernelPii)
        /*0020*/ 	.word	0x00000000
.L_5:


//--------------------- .nv.compat                --------------------------
	.section	.nv.compat,"",@"SHT_CUDA_COMPAT_INFO"
	.align	4
        /*0000*/ 	.byte	0x02, 0x09, 0x00, 0x00, 0x02, 0x02, 0x01, 0x00, 0x02, 0x05, 0x05, 0x00, 0x03, 0x07, 0x01, 0x01
        /*0010*/ 	.byte	0x02, 0x03, 0x00, 0x00, 0x02, 0x06, 0x01, 0x00, 0x04, 0x0b, 0x08, 0x00, 0x09, 0x00, 0x00, 0x00
        /*0020*/ 	.byte	0x00, 0x00, 0x00, 0x00


//--------------------- .nv.info._Z6kernelPii     --------------------------
	.section	.nv.info._Z6kernelPii,"",@"SHT_CUDA_INFO"
	.sectionflags	@""
	.align	4


	//----- nvinfo : EIATTR_CUDA_API_VERSION
	.align		4
        /*0000*/ 	.byte	0x04, 0x37
        /*0002*/ 	.short	(.L_7 - .L_6)
.L_6:
        /*0004*/ 	.word	0x00000082


	//----- nvinfo : EIATTR_KPARAM_INFO
	.align		4
.L_7:
        /*0008*/ 	.byte	0x04, 0x17
        /*000a*/ 	.short	(.L_9 - .L_8)
.L_8:
        /*000c*/ 	.word	0x00000000
        /*0010*/ 	.short	0x0001
        /*0012*/ 	.short	0x0008
        /*0014*/ 	.byte	0x00, 0xf0, 0x11, 0x00


	//----- nvinfo : EIATTR_KPARAM_INFO
	.align		4
.L_9:
        /*0018*/ 	.byte	0x04, 0x17
        /*001a*/ 	.short	(.L_11 - .L_10)
.L_10:
        /*001c*/ 	.word	0x00000000
        /*0020*/ 	.short	0x0000
        /*0022*/ 	.short	0x0000
        /*0024*/ 	.byte	0x00, 0xf5, 0x21, 0x00


	//----- nvinfo : EIATTR_SPARSE_MMA_MASK
	.align		4
.L_11:
        /*0028*/ 	.byte	0x03, 0x50
        /*002a*/ 	.short	0x0000


	//----- nvinfo : EIATTR_MAXREG_COUNT
	.align		4
        /*002c*/ 	.byte	0x03, 0x1b
        /*002e*/ 	.short	0x00ff


	//----- nvinfo : EIATTR_MERCURY_ISA_VERSION
	.align		4
        /*0030*/ 	.byte	0x03, 0x5f
        /*0032*/ 	.short	0x0101


	//----- nvinfo : EIATTR_VRC_CTA_INIT_COUNT
	.align		4
        /*0034*/ 	.byte	0x02, 0x4a
	.zero		1
	.zero		1


	//----- nvinfo : EIATTR_EXIT_INSTR_OFFSETS
	.align		4
        /*0038*/ 	.byte	0x04, 0x1c
        /*003a*/ 	.short	(.L_13 - .L_12)


	//   ....[0]....
.L_12:
        /*003c*/ 	.word	0x00000070


	//   ....[1]....
        /*0040*/ 	.word	0x000003d0


	//----- nvinfo : EIATTR_CRS_STACK_SIZE
	.align		4
.L_13:
        /*0044*/ 	.byte	0x04, 0x1e
        /*0046*/ 	.short	(.L_15 - .L_14)
.L_14:
        /*0048*/ 	.word	0x00000000


	//----- nvinfo : EIATTR_CBANK_PARAM_SIZE
	.align		4
.L_15:
        /*004c*/ 	.byte	0x03, 0x19
        /*004e*/ 	.short	0x000c


	//----- nvinfo : EIATTR_PARAM_CBANK
	.align		4
        /*0050*/ 	.byte	0x04, 0x0a
        /*0052*/ 	.short	(.L_17 - .L_16)
	.align		4
.L_16:
        /*0054*/ 	.word	index@(.nv.constant0._Z6kernelPii)
        /*0058*/ 	.short	0x0380
        /*005a*/ 	.short	0x000c


	//----- nvinfo : EIATTR_SW_WAR
	.align		4
.L_17:
        /*005c*/ 	.byte	0x04, 0x36
        /*005e*/ 	.short	(.L_19 - .L_18)
.L_18:
        /*0060*/ 	.word	0x00000008
.L_19:


//--------------------- .nv.callgraph             --------------------------
	.section	.nv.callgraph,"",@"SHT_CUDA_CALLGRAPH"
	.align	4
	.sectionentsize	8
	.align		4
        /*0000*/ 	.word	0x00000000
	.align		4
        /*0004*/ 	.word	0xffffffff
	.align		4
        /*0008*/ 	.word	0x00000000
	.align		4
        /*000c*/ 	.word	0xfffffffe
	.align		4
        /*0010*/ 	.word	0x00000000
	.align		4
        /*0014*/ 	.word	0xfffffffd
	.align		4
        /*0018*/ 	.word	0x00000000
	.align		4
        /*001c*/ 	.word	0xfffffffc


//--------------------- .text._Z6kernelPii        --------------------------
	.section	.text._Z6kernelPii,"ax",@progbits
	.align	128
        .global         _Z6kernelPii
        .type           _Z6kernelPii,@function
        .size           _Z6kernelPii,(.L_x_11 - _Z6kernelPii)
        .other          _Z6kernelPii,@"STO_CUDA_ENTRY STV_DEFAULT"
_Z6kernelPii:
.text._Z6kernelPii:
[----:B------:R-:W-:Y:S01]  /*0000*/  LDC R1, c[0x0][0x37c] ;  /* 0x0000df00ff017b82 */ /* 0x000fe20000000800 */
[----:B------:R-:W0:Y:S07]  /*0010*/  S2R R0, SR_TID.X ;  /* 0x0000000000007919 */ /* 0x000e2e0000002100 */
[----:B------:R-:W0:Y:S01]  /*0020*/  S2UR UR4, SR_CTAID.X ;  /* 0x00000000000479c3 */ /* 0x000e220000002500 */
[----:B------:R-:W1:Y:S07]  /*0030*/  LDCU UR5, c[0x0][0x388] ;  /* 0x00007100ff0577ac */ /* 0x000e6e0008000800 */
[----:B------:R-:W0:Y:S02]  /*0040*/  LDC R9, c[0x0][0x360] ;  /* 0x0000d800ff097b82 */ /* 0x000e240000000800 */
[----:B0-----:R-:W-:-:S05]  /*0050*/  IMAD R0, R9, UR4, R0 ;  /* 0x0000000409007c24 */ /* 0x001fca000f8e0200 */
[----:B-1----:R-:W-:-:S13]  /*0060*/  ISETP.GE.AND P0, PT, R0, UR5, PT ;  /* 0x0000000500007c0c */ /* 0x002fda000bf06270 */
[----:B------:R-:W-:Y:S05]  /*0070*/  @P0 EXIT ;  /* 0x000000000000094d */ /* 0x000fea0003800000 */
[----:B------:R-:W0:Y:S01]  /*0080*/  LDCU UR4, c[0x0][0x370] ;  /* 0x00006e00ff0477ac */ /* 0x000e220008000800 */
[----:B------:R-:W1:Y:S01]  /*0090*/  LDCU.64 UR6, c[0x0][0x358] ;  /* 0x00006b00ff0677ac */ /* 0x000e620008000a00 */
[----:B0-----:R-:W-:-:S07]  /*00a0*/  IMAD R9, R9, UR4, RZ ;  /* 0x0000000409097c24 */ /* 0x001fce000f8e02ff */
.L_x_9:
[----:B0-----:R-:W0:Y:S01]  /*00b0*/  LDC R15, c[0x0][0x388] ;  /* 0x0000e200ff0f7b82 */ /* 0x001e220000000800 */
[C---:B------:R-:W-:Y:S01]  /*00c0*/  LEA R13, R0.reuse, 0x3, 0x1 ;  /* 0x00000003000d7811 */ /* 0x040fe200078e08ff */
[----:B------:R-:W-:Y:S01]  /*00d0*/  VIADD R10, R0, 0x1 ;  /* 0x00000001000a7836 */ /* 0x000fe20000000000 */
[----:B------:R-:W-:Y:S03]  /*00e0*/  BSSY.RECONVERGENT B0, `(.L_x_0) ;  /* 0x0000010000007945 */ /* 0x000fe60003800200 */
[----:B------:R-:W-:Y:S02]  /*00f0*/  IMAD.IADD R4, R13, 0x1, R10 ;  /* 0x000000010d047824 */ /* 0x000fe400078e020a */
[----:B------:R-:W2:Y:S03]  /*0100*/  LDC.64 R2, c[0x0][0x380] ;  /* 0x0000e000ff027b82 */ /* 0x000ea60000000a00 */
[----:B0-----:R-:W-:Y:S01]  /*0110*/  ISETP.GE.AND P0, PT, R4, R15, PT ;  /* 0x0000000f0400720c */ /* 0x001fe20003f06270 */
[----:B--2---:R-:W-:-:S12]  /*0120*/  IMAD.WIDE R2, R0, 0x4, R2 ;  /* 0x0000000400027825 */ /* 0x004fd800078e0202 */
[----:B------:R-:W-:Y:S05]  /*0130*/  @P0 BRA `(.L_x_1) ;  /* 0x0000000000280947 */ /* 0x000fea0003800000 */
[----:B------:R-:W0:Y:S01]  /*0140*/  LDC.64 R6, c[0x0][0x380] ;  /* 0x0000e000ff067b82 */ /* 0x000e220000000a00 */
[----:B------:R-:W-:Y:S01]  /*0150*/  MOV R11, R4 ;  /* 0x00000004000b7202 */ /* 0x000fe20000000f00 */
[----:B------:R-:W-:-:S07]  /*0160*/  IMAD.MOV.U32 R8, RZ, RZ, 0x1 ;  /* 0x00000001ff087424 */ /* 0x000fce00078e00ff */
.L_x_2:
[----:B0-----:R-:W-:-:S04]  /*0170*/  IMAD.WIDE R4, R11, 0x4, R6 ;  /* 0x000000040b047825 */ /* 0x001fc800078e0206 */
[----:B------:R-:W-:Y:S01]  /*0180*/  IMAD R11, R13, R8, R13 ;  /* 0x000000080d0b7224 */ /* 0x000fe200078e020d */
[----:B-1----:R2:W-:Y:S01]  /*0190*/  STG.E desc[UR6][R4.64], RZ ;  /* 0x000000ff04007986 */ /* 0x0025e2000c101906 */
[----:B------:R-:W-:-:S03]  /*01a0*/  VIADD R8, R8, 0x1 ;  /* 0x0000000108087836 */ /* 0x000fc60000000000 */
[----:B------:R-:W-:-:S04]  /*01b0*/  IADD3 R11, PT, PT, R10, R11, RZ ;  /* 0x0000000b0a0b7210 */ /* 0x000fc80007ffe0ff */
[----:B------:R-:W-:-:S13]  /*01c0*/  ISETP.GE.AND P0, PT, R11, R15, PT ;  /* 0x0000000f0b00720c */ /* 0x000fda0003f06270 */
[----:B--2---:R-:W-:Y:S05]  /*01d0*/  @!P0 BRA `(.L_x_2) ;  /* 0xfffffffc00e48947 */ /* 0x004fea000383ffff */
.L_x_1:
[----:B-1----:R-:W-:Y:S05]  /*01e0*/  BSYNC.RECONVERGENT B0 ;  /* 0x0000000000007941 */ /* 0x002fea0003800200 */
.L_x_0:
[----:B------:R-:W2:Y:S01]  /*01f0*/  LDG.E R11, desc[UR6][R2.64] ;  /* 0x00000006020b7981 */ /* 0x000ea2000c1e1900 */
[----:B------:R-:W-:Y:S04]  /*0200*/  BSSY.RECONVERGENT B0, `(.L_x_3) ;  /* 0x0000019000007945 */ /* 0x000fe80003800200 */
[----:B------:R-:W-:Y:S01]  /*0210*/  BSSY.RELIABLE B1, `(.L_x_4) ;  /* 0x0000016000017945 */ /* 0x000fe20003800100 */
[----:B--2---:R-:W-:-:S13]  /*0220*/  ISETP.NE.AND P0, PT, R11, RZ, PT ;  /* 0x000000ff0b00720c */ /* 0x004fda0003f05270 */
[----:B------:R-:W-:Y:S05]  /*0230*/  @!P0 BRA `(.L_x_5) ;  /* 0x00000000004c8947 */ /* 0x000fea0003800000 */
[----:B------:R-:W-:-:S13]  /*0240*/  ISETP.GE.U32.AND P0, PT, R11, 0xa, PT ;  /* 0x0000000a0b00780c */ /* 0x000fda0003f06070 */
[----:B------:R-:W-:Y:S05]  /*0250*/  @!P0 BREAK.RELIABLE B1 ;  /* 0x0000000000018942 */ /* 0x000fea0003800100 */
[----:B------:R-:W-:Y:S05]  /*0260*/  @!P0 BRA `(.L_x_6) ;  /* 0x0000000000488947 */ /* 0x000fea0003800000 */
[----:B------:R-:W-:Y:S01]  /*0270*/  HFMA2 R4, -RZ, RZ, 0, 0 ;  /* 0x00000000ff047431 */ /* 0x000fe200000001ff */
[----:B------:R-:W-:Y:S01]  /*0280*/  BSSY.RECONVERGENT B2, `(.L_x_7) ;  /* 0x000000b000027945 */ /* 0x000fe20003800200 */
[----:B------:R-:W-:-:S07]  /*0290*/  IMAD.MOV.U32 R5, RZ, RZ, R11 ;  /* 0x000000ffff057224 */ /* 0x000fce00078e000b */
.L_x_8:
[C---:B------:R-:W-:Y:S01]  /*02a0*/  IMAD.HI R6, R5.reuse, 0x66666667, RZ ;  /* 0x6666666705067827 */ /* 0x040fe200078e02ff */
[----:B------:R-:W-:-:S04]  /*02b0*/  IADD3 R8, PT, PT, R5, 0x9, RZ ;  /* 0x0000000905087810 */ /* 0x000fc80007ffe0ff */
[----:B------:R-:W-:Y:S02]  /*02c0*/  ISETP.GT.U32.AND P0, PT, R8, 0x12, PT ;  /* 0x000000120800780c */ /* 0x000fe40003f04070 */
[----:B------:R-:W-:-:S04]  /*02d0*/  SHF.R.U32.HI R7, RZ, 0x1f, R6 ;  /* 0x0000001fff077819 */ /* 0x000fc80000011606 */
[----:B------:R-:W-:-:S05]  /*02e0*/  LEA.HI.SX32 R6, R6, R7, 0x1e ;  /* 0x0000000706067211 */ /* 0x000fca00078ff2ff */
[----:B------:R-:W-:-:S04]  /*02f0*/  IMAD R5, R6, -0xa, R5 ;  /* 0xfffffff606057824 */ /* 0x000fc800078e0205 */
[----:B------:R-:W-:Y:S02]  /*0300*/  IMAD R4, R4, 0xa, R5 ;  /* 0x0000000a04047824 */ /* 0x000fe400078e0205 */
[----:B------:R-:W-:Y:S01]  /*0310*/  IMAD.MOV.U32 R5, RZ, RZ, R6 ;  /* 0x000000ffff057224 */ /* 0x000fe200078e0006 */
[----:B------:R-:W-:Y:S06]  /*0320*/  @P0 BRA `(.L_x_8) ;  /* 0xfffffffc00dc0947 */ /* 0x000fec000383ffff */
[----:B------:R-:W-:Y:S05]  /*0330*/  BSYNC.RECONVERGENT B2 ;  /* 0x0000000000027941 */ /* 0x000fea0003800200 */
.L_x_7:
[----:B------:R-:W-:-:S13]  /*0340*/  ISETP.NE.AND P0, PT, R11, R4, PT ;  /* 0x000000040b00720c */ /* 0x000fda0003f05270 */
[----:B------:R-:W-:Y:S05]  /*0350*/  @!P0 BREAK.RELIABLE B1 ;  /* 0x0000000000018942 */ /* 0x000fea0003800100 */
[----:B------:R-:W-:Y:S05]  /*0360*/  @!P0 BRA `(.L_x_6) ;  /* 0x0000000000088947 */ /* 0x000fea0003800000 */
.L_x_5:
[----:B------:R-:W-:Y:S05]  /*0370*/  BSYNC.RELIABLE B1 ;  /* 0x0000000000017941 */ /* 0x000fea0003800100 */
.L_x_4:
[----:B------:R0:W-:Y:S02]  /*0380*/  STG.E desc[UR6][R2.64], RZ ;  /* 0x000000ff02007986 */ /* 0x0001e4000c101906 */
.L_x_6:
[----:B------:R-:W-:Y:S05]  /*0390*/  BSYNC.RECONVERGENT B0 ;  /* 0x0000000000007941 */ /* 0x000fea0003800200 */
.L_x_3:
[----:B------:R-:W-:-:S04]  /*03a0*/  IADD3 R0, PT, PT, R9, R0, RZ ;  /* 0x0000000009007210 */ /* 0x000fc80007ffe0ff */
[----:B------:R-:W-:-:S13]  /*03b0*/  ISETP.GE.AND P0, PT, R0, R15, PT ;  /* 0x0000000f0000720c */ /* 0x000fda0003f06270 */
[----:B------:R-:W-:Y:S05]  /*03c0*/  @!P0 BRA `(.L_x_9) ;  /* 0xfffffffc00388947 */ /* 0x000fea000383ffff */
[----:B------:R-:W-:Y:S05]  /*03d0*/  EXIT ;  /* 0x000000000000794d */ /* 0x000fea0003800000 */
.L_x_10:
[----:B------:R-:W-:-:S00]  /*03e0*/  BRA `(.L_x_10) ;  /* 0xfffffffc00fc7947 */ /* 0x000fc0000383ffff */
[----:B------:R-:W-:-:S00]  /*03f0*/  NOP ;  /* 0x0000000000007918 */ /* 0x000fc00000000000 */
        /* <DEDUP_REMOVED lines=8> */
.L_x_11:


//--------------------- .nv.shared.reserved.0     --------------------------
	.section	.nv.shared.reserved.0,"aw",@nobits
	.weak		__nv_reservedSMEM_offset_0_alias
	.size		__nv_reservedSMEM_offset_0_alias, 0, 64
	.other		__nv_reservedSMEM_offset_0_alias,@"STO_CUDA_RESERVED_SHARED STV_DEFAULT"
__nv_reservedSMEM_offset_0_alias:
	.zero		0
	.zero		64


//--------------------- .nv.constant0._Z6kernelPii --------------------------
	.section	.nv.constant0._Z6kernelPii,"a",@progbits
	.sectionflags	@""
	.align	4
.nv.constant0._Z6kernelPii:
	.zero		908


//--------------------- SYMBOLS --------------------------

	.type		.nv.reservedSmem.offset0,@object
	.size		.nv.reservedSmem.offset0,0x4
